//
// Generated by NVIDIA NVVM Compiler
//
// Compiler Build ID: CL-36424714
// Cuda compilation tools, release 13.0, V13.0.88
// Based on NVVM 20.0.0
//

.version 9.0
.target sm_100
.address_size 64

	// .globl	_Z9laplace3dPdS_

.visible .entry _Z9laplace3dPdS_(
	.param .u64 .ptr .align 1 _Z9laplace3dPdS__param_0,
	.param .u64 .ptr .align 1 _Z9laplace3dPdS__param_1
)
{
	.reg .pred 	%p<6>;
	.reg .b32 	%r<22>;
	.reg .b64 	%rd<8>;
	.reg .b64 	%fd<15>;

	ld.param.u64 	%rd1, [_Z9laplace3dPdS__param_0];
	ld.param.u64 	%rd2, [_Z9laplace3dPdS__param_1];
	mov.u32 	%r4, %tid.x;
	mov.u32 	%r5, %ctaid.x;
	mov.u32 	%r6, %ntid.x;
	mad.lo.s32 	%r1, %r5, %r6, %r4;
	mov.u32 	%r7, %tid.y;
	mov.u32 	%r8, %ctaid.y;
	mov.u32 	%r9, %ntid.y;
	mad.lo.s32 	%r10, %r8, %r9, %r7;
	mov.u32 	%r11, %tid.z;
	mov.u32 	%r12, %ctaid.z;
	mov.u32 	%r13, %ntid.z;
	mad.lo.s32 	%r14, %r12, %r13, %r11;
	add.s32 	%r15, %r1, -1;
	setp.gt.u32 	%p1, %r15, 125;
	add.s32 	%r16, %r10, -1;
	setp.gt.u32 	%p2, %r16, 509;
	or.pred  	%p3, %p1, %p2;
	add.s32 	%r17, %r14, -1;
	setp.gt.u32 	%p4, %r17, 509;
	or.pred  	%p5, %p3, %p4;
	@%p5 bra 	$L__BB0_2;
	cvta.to.global.u64 	%rd3, %rd2;
	cvta.to.global.u64 	%rd4, %rd1;
	shl.b32 	%r18, %r10, 7;
	shl.b32 	%r19, %r14, 16;
	add.s32 	%r20, %r1, %r18;
	add.s32 	%r21, %r20, %r19;
	mul.wide.u32 	%rd5, %r21, 8;
	add.s64 	%rd6, %rd3, %rd5;
	ld.global.f64 	%fd1, [%rd6+-8];
	ld.global.f64 	%fd2, [%rd6+8];
	add.f64 	%fd3, %fd1, %fd2;
	ld.global.f64 	%fd4, [%rd6+-1024];
	add.f64 	%fd5, %fd3, %fd4;
	ld.global.f64 	%fd6, [%rd6+1024];
	add.f64 	%fd7, %fd5, %fd6;
	ld.global.f64 	%fd8, [%rd6+-524288];
	add.f64 	%fd9, %fd7, %fd8;
	ld.global.f64 	%fd10, [%rd6+524288];
	add.f64 	%fd11, %fd9, %fd10;
	ld.global.f64 	%fd12, [%rd6];
	fma.rn.f64 	%fd13, %fd12, 0dC018000000000000, %fd11;
	mul.f64 	%fd14, %fd13, 0d3FE0000000000000;
	add.s64 	%rd7, %rd4, %rd5;
	st.global.f64 	[%rd7], %fd14;
$L__BB0_2:
	ret;

}
	// .globl	_Z11test_kernelPdS_
.visible .entry _Z11test_kernelPdS_(
	.param .u64 .ptr .align 1 _Z11test_kernelPdS__param_0,
	.param .u64 .ptr .align 1 _Z11test_kernelPdS__param_1
)
{
	.reg .b32 	%r<13>;
	.reg .b64 	%rd<11>;

	ld.param.u64 	%rd1, [_Z11test_kernelPdS__param_0];
	cvta.to.global.u64 	%rd2, %rd1;
	mov.u32 	%r1, %tid.x;
	mov.u32 	%r2, %ctaid.x;
	mov.u32 	%r3, %ntid.x;
	mad.lo.s32 	%r4, %r2, %r3, %r1;
	cvt.u64.u32 	%rd3, %r4;
	mov.u32 	%r5, %tid.y;
	mov.u32 	%r6, %ctaid.y;
	mov.u32 	%r7, %ntid.y;
	mad.lo.s32 	%r8, %r6, %r7, %r5;
	mov.u32 	%r9, %tid.z;
	mov.u32 	%r10, %ctaid.z;
	mov.u32 	%r11, %ntid.z;
	mad.lo.s32 	%r12, %r10, %r11, %r9;
	mul.wide.u32 	%rd4, %r8, 128;
	add.s64 	%rd5, %rd4, %rd3;
	mul.wide.u32 	%rd6, %r12, 65536;
	add.s64 	%rd7, %rd5, %rd6;
	shl.b64 	%rd8, %rd7, 3;
	add.s64 	%rd9, %rd2, %rd8;
	mov.b64 	%rd10, 4638355772470722560;
	st.global.u64 	[%rd9], %rd10;
	ret;

}


// ===== COMPILED SASS (sm_100) =====

	.target	sm_100

	.elftype	@"ET_EXEC"


//--------------------- .note.nv.tkinfo           --------------------------
	.section	.note.nv.tkinfo,"",@"SHT_NOTE"
	.sectionflags	@"SHF_NOTE_NV_TKINFO"
	.tkinfo
        /*0018*/ 	.word	0x00000002
        /*0030*/ 	.string	""
        /*0030*/ 	.string	"ptxas"
        /*0030*/ 	.string	"Cuda compilation tools, release 13.0, V13.0.88"
        /*0030*/ 	.string	"Build cuda_13.0.r13.0/compiler.36424714_0"
        /*0030*/ 	.string	"-arch sm_100 -m 64 "



//--------------------- .note.nv.cuinfo           --------------------------
	.section	.note.nv.cuinfo,"",@"SHT_NOTE"
	.sectionflags	@"SHF_NOTE_NV_CUINFO"
        /*0018*/ 	.short	0x0002
        /*001a*/ 	.short	0x0064
        /*001c*/ 	.short	0x0082
	.zero		2


//--------------------- .nv.info                  --------------------------
	.section	.nv.info,"",@"SHT_CUDA_INFO"
	.align	4


	//----- nvinfo : EIATTR_REGCOUNT
	.align		4
        /*0000*/ 	.byte	0x04, 0x2f
        /*0002*/ 	.short	(.L_1 - .L_0)
	.align		4
.L_0:
        /*0004*/ 	.word	index@(_Z9laplace3dPdS_)
        /*0008*/ 	.word	0x00000014


	//----- nvinfo : EIATTR_FRAME_SIZE
	.align		4
.L_1:
        /*000c*/ 	.byte	0x04, 0x11
        /*000e*/ 	.short	(.L_3 - .L_2)
	.align		4
.L_2:
        /*0010*/ 	.word	index@(_Z9laplace3dPdS_)
        /*0014*/ 	.word	0x00000000


	//----- nvinfo : EIATTR_REGCOUNT
	.align		4
.L_3:
        /*0018*/ 	.byte	0x04, 0x2f
        /*001a*/ 	.short	(.L_5 - .L_4)
	.align		4
.L_4:
        /*001c*/ 	.word	index@(_Z11test_kernelPdS_)
        /*0020*/ 	.word	0x0000000a


	//----- nvinfo : EIATTR_FRAME_SIZE
	.align		4
.L_5:
        /*0024*/ 	.byte	0x04, 0x11
        /*0026*/ 	.short	(.L_7 - .L_6)
	.align		4
.L_6:
        /*0028*/ 	.word	index@(_Z11test_kernelPdS_)
        /*002c*/ 	.word	0x00000000


	//----- nvinfo : EIATTR_MIN_STACK_SIZE
	.align		4
.L_7:
        /*0030*/ 	.byte	0x04, 0x12
        /*0032*/ 	.short	(.L_9 - .L_8)
	.align		4
.L_8:
        /*0034*/ 	.word	index@(_Z11test_kernelPdS_)
        /*0038*/ 	.word	0x00000000


	//----- nvinfo : EIATTR_MIN_STACK_SIZE
	.align		4
.L_9:
        /*003c*/ 	.byte	0x04, 0x12
        /*003e*/ 	.short	(.L_11 - .L_10)
	.align		4
.L_10:
        /*0040*/ 	.word	index@(_Z9laplace3dPdS_)
        /*0044*/ 	.word	0x00000000
.L_11:


//--------------------- .nv.compat                --------------------------
	.section	.nv.compat,"",@"SHT_CUDA_COMPAT_INFO"
	.align	4
        /*0000*/ 	.byte	0x02, 0x09, 0x00, 0x00, 0x02, 0x02, 0x01, 0x00, 0x02, 0x05, 0x05, 0x00, 0x03, 0x07, 0x01, 0x01
        /*0010*/ 	.byte	0x02, 0x03, 0x00, 0x00, 0x02, 0x06, 0x01, 0x00, 0x04, 0x0b, 0x08, 0x00, 0x01, 0x00, 0x00, 0x00
        /*0020*/ 	.byte	0x00, 0x00, 0x00, 0x00


//--------------------- .nv.info._Z11test_kernelPdS_ --------------------------
	.section	.nv.info._Z11test_kernelPdS_,"",@"SHT_CUDA_INFO"
	.sectionflags	@""
	.align	4


	//----- nvinfo : EIATTR_CUDA_API_VERSION
	.align		4
        /*0000*/ 	.byte	0x04, 0x37
        /*0002*/ 	.short	(.L_13 - .L_12)
.L_12:
        /*0004*/ 	.word	0x00000082


	//----- nvinfo : EIATTR_KPARAM_INFO
	.align		4
.L_13:
        /*0008*/ 	.byte	0x04, 0x17
        /*000a*/ 	.short	(.L_15 - .L_14)
.L_14:
        /*000c*/ 	.word	0x00000000
        /*0010*/ 	.short	0x0001
        /*0012*/ 	.short	0x0008
        /*0014*/ 	.byte	0x00, 0xf5, 0x21, 0x00


	//----- nvinfo : EIATTR_KPARAM_INFO
	.align		4
.L_15:
        /*0018*/ 	.byte	0x04, 0x17
        /*001a*/ 	.short	(.L_17 - .L_16)
.L_16:
        /*001c*/ 	.word	0x00000000
        /*0020*/ 	.short	0x0000
        /*0022*/ 	.short	0x0000
        /*0024*/ 	.byte	0x00, 0xf5, 0x21, 0x00


	//----- nvinfo : EIATTR_SPARSE_MMA_MASK
	.align		4
.L_17:
        /*0028*/ 	.byte	0x03, 0x50
        /*002a*/ 	.short	0x0000


	//----- nvinfo : EIATTR_MAXREG_COUNT
	.align		4
        /*002c*/ 	.byte	0x03, 0x1b
        /*002e*/ 	.short	0x00ff


	//----- nvinfo : EIATTR_MERCURY_ISA_VERSION
	.align		4
        /*0030*/ 	.byte	0x03, 0x5f
        /*0032*/ 	.short	0x0101


	//----- nvinfo : EIATTR_VRC_CTA_INIT_COUNT
	.align		4
        /*0034*/ 	.byte	0x02, 0x4a
	.zero		1
	.zero		1


	//----- nvinfo : EIATTR_EXIT_INSTR_OFFSETS
	.align		4
        /*0038*/ 	.byte	0x04, 0x1c
        /*003a*/ 	.short	(.L_19 - .L_18)


	//   ....[0]....
.L_18:
        /*003c*/ 	.word	0x00000170


	//----- nvinfo : EIATTR_CBANK_PARAM_SIZE
	.align		4
.L_19:
        /*0040*/ 	.byte	0x03, 0x19
        /*0042*/ 	.short	0x0010


	//----- nvinfo : EIATTR_PARAM_CBANK
	.align		4
        /*0044*/ 	.byte	0x04, 0x0a
        /*0046*/ 	.short	(.L_21 - .L_20)
	.align		4
.L_20:
        /*0048*/ 	.word	index@(.nv.constant0._Z11test_kernelPdS_)
        /*004c*/ 	.short	0x0380
        /*004e*/ 	.short	0x0010


	//----- nvinfo : EIATTR_SW_WAR
	.align		4
.L_21:
        /*0050*/ 	.byte	0x04, 0x36
        /*0052*/ 	.short	(.L_23 - .L_22)
.L_22:
        /*0054*/ 	.word	0x00000008
.L_23:


//--------------------- .nv.info._Z9laplace3dPdS_ --------------------------
	.section	.nv.info._Z9laplace3dPdS_,"",@"SHT_CUDA_INFO"
	.sectionflags	@""
	.align	4


	//----- nvinfo : EIATTR_CUDA_API_VERSION
	.align		4
        /*0000*/ 	.byte	0x04, 0x37
        /*0002*/ 	.short	(.L_25 - .L_24)
.L_24:
        /*0004*/ 	.word	0x00000082


	//----- nvinfo : EIATTR_KPARAM_INFO
	.align		4
.L_25:
        /*0008*/ 	.byte	0x04, 0x17
        /*000a*/ 	.short	(.L_27 - .L_26)
.L_26:
        /*000c*/ 	.word	0x00000000
        /*0010*/ 	.short	0x0001
        /*0012*/ 	.short	0x0008
        /*0014*/ 	.byte	0x00, 0xf5, 0x21, 0x00


	//----- nvinfo : EIATTR_KPARAM_INFO
	.align		4
.L_27:
        /*0018*/ 	.byte	0x04, 0x17
        /*001a*/ 	.short	(.L_29 - .L_28)
.L_28:
        /*001c*/ 	.word	0x00000000
        /*0020*/ 	.short	0x0000
        /*0022*/ 	.short	0x0000
        /*0024*/ 	.byte	0x00, 0xf5, 0x21, 0x00


	//----- nvinfo : EIATTR_SPARSE_MMA_MASK
	.align		4
.L_29:
        /*0028*/ 	.byte	0x03, 0x50
        /*002a*/ 	.short	0x0000


	//----- nvinfo : EIATTR_MAXREG_COUNT
	.align		4
        /*002c*/ 	.byte	0x03, 0x1b
        /*002e*/ 	.short	0x00ff


	//----- nvinfo : EIATTR_MERCURY_ISA_VERSION
	.align		4
        /*0030*/ 	.byte	0x03, 0x5f
        /*0032*/ 	.short	0x0101


	//----- nvinfo : EIATTR_VRC_CTA_INIT_COUNT
	.align		4
        /*0034*/ 	.byte	0x02, 0x4a
	.zero		1
	.zero		1


	//----- nvinfo : EIATTR_EXIT_INSTR_OFFSETS
	.align		4
        /*0038*/ 	.byte	0x04, 0x1c
        /*003a*/ 	.short	(.L_31 - .L_30)


	//   ....[0]....
.L_30:
        /*003c*/ 	.word	0x00000130


	//   ....[1]....
        /*0040*/ 	.word	0x000002a0


	//----- nvinfo : EIATTR_CBANK_PARAM_SIZE
	.align		4
.L_31:
        /*0044*/ 	.byte	0x03, 0x19
        /*0046*/ 	.short	0x0010


	//----- nvinfo : EIATTR_PARAM_CBANK
	.align		4
        /*0048*/ 	.byte	0x04, 0x0a
        /*004a*/ 	.short	(.L_33 - .L_32)
	.align		4
.L_32:
        /*004c*/ 	.word	index@(.nv.constant0._Z9laplace3dPdS_)
        /*0050*/ 	.short	0x0380
        /*0052*/ 	.short	0x0010


	//----- nvinfo : EIATTR_SW_WAR
	.align		4
.L_33:
        /*0054*/ 	.byte	0x04, 0x36
        /*0056*/ 	.short	(.L_35 - .L_34)
.L_34:
        /*0058*/ 	.word	0x00000008
.L_35:


//--------------------- .nv.callgraph             --------------------------
	.section	.nv.callgraph,"",@"SHT_CUDA_CALLGRAPH"
	.align	4
	.sectionentsize	8
	.align		4
        /*0000*/ 	.word	0x00000000
	.align		4
        /*0004*/ 	.word	0xffffffff
	.align		4
        /*0008*/ 	.word	0x00000000
	.align		4
        /*000c*/ 	.word	0xfffffffe
	.align		4
        /*0010*/ 	.word	0x00000000
	.align		4
        /*0014*/ 	.word	0xfffffffd
	.align		4
        /*0018*/ 	.word	0x00000000
	.align		4
        /*001c*/ 	.word	0xfffffffc


//--------------------- .text._Z11test_kernelPdS_ --------------------------
	.section	.text._Z11test_kernelPdS_,"ax",@progbits
	.align	128
        .global         _Z11test_kernelPdS_
        .type           _Z11test_kernelPdS_,@function
        .size           _Z11test_kernelPdS_,(.L_x_2 - _Z11test_kernelPdS_)
        .other          _Z11test_kernelPdS_,@"STO_CUDA_ENTRY STV_DEFAULT"
_Z11test_kernelPdS_:
.text._Z11test_kernelPdS_:
[----:B------:R-:W-:Y:S01]  /*0000*/  LDC R1, c[0x0][0x37c] ;  /* 0x0000df00ff017b82 */ /* 0x000fe20000000800 */
[----:B------:R-:W0:Y:S07]  /*0010*/  S2R R2, SR_TID.X ;  /* 0x0000000000027919 */ /* 0x000e2e0000002100 */
[----:B------:R-:W0:Y:S01]  /*0020*/  S2UR UR4, SR_CTAID.X ;  /* 0x00000000000479c3 */ /* 0x000e220000002500 */
[----:B------:R-:W1:Y:S01]  /*0030*/  LDCU.64 UR8, c[0x0][0x380] ;  /* 0x00007000ff0877ac */ /* 0x000e620008000a00 */
[----:B------:R-:W2:Y:S01]  /*0040*/  S2R R5, SR_TID.Y ;  /* 0x0000000000057919 */ /* 0x000ea20000002200 */
[----:B------:R-:W3:Y:S05]  /*0050*/  S2R R4, SR_TID.Z ;  /* 0x0000000000047919 */ /* 0x000eea0000002300 */
[----:B------:R-:W0:Y:S08]  /*0060*/  LDC R3, c[0x0][0x360] ;  /* 0x0000d800ff037b82 */ /* 0x000e300000000800 */
[----:B------:R-:W2:Y:S08]  /*0070*/  S2UR UR5, SR_CTAID.Y ;  /* 0x00000000000579c3 */ /* 0x000eb00000002600 */
[----:B------:R-:W2:Y:S08]  /*0080*/  LDC R0, c[0x0][0x364] ;  /* 0x0000d900ff007b82 */ /* 0x000eb00000000800 */
[----:B------:R-:W3:Y:S01]  /*0090*/  S2UR UR6, SR_CTAID.Z ;  /* 0x00000000000679c3 */ /* 0x000ee20000002700 */
[----:B0-----:R-:W-:-:S02]  /*00a0*/  IMAD R2, R3, UR4, R2 ;  /* 0x0000000403027c24 */ /* 0x001fc4000f8e0202 */
[----:B------:R-:W-:-:S05]  /*00b0*/  HFMA2 R3, -RZ, RZ, 0, 0 ;  /* 0x00000000ff037431 */ /* 0x000fca00000001ff */
[----:B------:R-:W3:Y:S01]  /*00c0*/  LDC R7, c[0x0][0x368] ;  /* 0x0000da00ff077b82 */ /* 0x000ee20000000800 */
[----:B--2---:R-:W-:Y:S01]  /*00d0*/  IMAD R5, R0, UR5, R5 ;  /* 0x0000000500057c24 */ /* 0x004fe2000f8e0205 */
[----:B------:R-:W0:Y:S03]  /*00e0*/  LDCU.64 UR4, c[0x0][0x358] ;  /* 0x00006b00ff0477ac */ /* 0x000e260008000a00 */
[----:B------:R-:W-:-:S04]  /*00f0*/  IMAD.WIDE.U32 R2, R5, 0x80, R2 ;  /* 0x0000008005027825 */ /* 0x000fc800078e0002 */
[----:B---3--:R-:W-:-:S04]  /*0100*/  IMAD R5, R7, UR6, R4 ;  /* 0x0000000607057c24 */ /* 0x008fc8000f8e0204 */
[----:B------:R-:W-:-:S03]  /*0110*/  IMAD.WIDE.U32 R2, R5, 0x10000, R2 ;  /* 0x0001000005027825 */ /* 0x000fc600078e0002 */
[----:B-1----:R-:W-:-:S04]  /*0120*/  LEA R4, P0, R2, UR8, 0x3 ;  /* 0x0000000802047c11 */ /* 0x002fc8000f8018ff */
[----:B------:R-:W-:Y:S01]  /*0130*/  LEA.HI.X R5, R2, UR9, R3, 0x3, P0 ;  /* 0x0000000902057c11 */ /* 0x000fe200080f1c03 */
[----:B------:R-:W-:Y:S01]  /*0140*/  HFMA2 R3, -RZ, RZ, 2.18359375, -2 ;  /* 0x405ec000ff037431 */ /* 0x000fe200000001ff */
[----:B------:R-:W-:-:S05]  /*0150*/  MOV R2, 0x0 ;  /* 0x0000000000027802 */ /* 0x000fca0000000f00 */
[----:B0-----:R-:W-:Y:S01]  /*0160*/  STG.E.64 desc[UR4][R4.64], R2 ;  /* 0x0000000204007986 */ /* 0x001fe2000c101b04 */
[----:B------:R-:W-:Y:S05]  /*0170*/  EXIT ;  /* 0x000000000000794d */ /* 0x000fea0003800000 */
.L_x_0:
[----:B------:R-:W-:-:S00]  /*0180*/  BRA `(.L_x_0) ;  /* 0xfffffffc00fc7947 */ /* 0x000fc0000383ffff */
[----:B------:R-:W-:-:S00]  /*0190*/  NOP ;  /* 0x0000000000007918 */ /* 0x000fc00000000000 */
        /* <DEDUP_REMOVED lines=14> */
.L_x_2:


//--------------------- .text._Z9laplace3dPdS_    --------------------------
	.section	.text._Z9laplace3dPdS_,"ax",@progbits
	.align	128
        .global         _Z9laplace3dPdS_
        .type           _Z9laplace3dPdS_,@function
        .size           _Z9laplace3dPdS_,(.L_x_3 - _Z9laplace3dPdS_)
        .other          _Z9laplace3dPdS_,@"STO_CUDA_ENTRY STV_DEFAULT"
_Z9laplace3dPdS_:
.text._Z9laplace3dPdS_:
[----:B------:R-:W-:Y:S01]  /*0000*/  LDC R1, c[0x0][0x37c] ;  /* 0x0000df00ff017b82 */ /* 0x000fe20000000800 */
[----:B------:R-:W0:Y:S07]  /*0010*/  S2R R5, SR_TID.Y ;  /* 0x0000000000057919 */ /* 0x000e2e0000002200 */
[----:B------:R-:W1:Y:S01]  /*0020*/  LDC R3, c[0x0][0x360] ;  /* 0x0000d800ff037b82 */ /* 0x000e620000000800 */
[----:B------:R-:W1:Y:S01]  /*0030*/  S2R R0, SR_TID.X ;  /* 0x0000000000007919 */ /* 0x000e620000002100 */
[----:B------:R-:W2:Y:S06]  /*0040*/  S2R R4, SR_TID.Z ;  /* 0x0000000000047919 */ /* 0x000eac0000002300 */
[----:B------:R-:W0:Y:S08]  /*0050*/  S2UR UR5, SR_CTAID.Y ;  /* 0x00000000000579c3 */ /* 0x000e300000002600 */
[----:B------:R-:W0:Y:S08]  /*0060*/  LDC R2, c[0x0][0x364] ;  /* 0x0000d900ff027b82 */ /* 0x000e300000000800 */
[----:B------:R-:W1:Y:S08]  /*0070*/  S2UR UR4, SR_CTAID.X ;  /* 0x00000000000479c3 */ /* 0x000e700000002500 */
[----:B------:R-:W2:Y:S08]  /*0080*/  S2UR UR6, SR_CTAID.Z ;  /* 0x00000000000679c3 */ /* 0x000eb00000002700 */
[----:B------:R-:W2:Y:S01]  /*0090*/  LDC R7, c[0x0][0x368] ;  /* 0x0000da00ff077b82 */ /* 0x000ea20000000800 */
[----:B0-----:R-:W-:-:S02]  /*00a0*/  IMAD R5, R2, UR5, R5 ;  /* 0x0000000502057c24 */ /* 0x001fc4000f8e0205 */
[----:B-1----:R-:W-:-:S03]  /*00b0*/  IMAD R0, R3, UR4, R0 ;  /* 0x0000000403007c24 */ /* 0x002fc6000f8e0200 */
[----:B------:R-:W-:Y:S02]  /*00c0*/  IADD3 R3, PT, PT, R5, -0x1, RZ ;  /* 0xffffffff05037810 */ /* 0x000fe40007ffe0ff */
[----:B------:R-:W-:Y:S02]  /*00d0*/  IADD3 R2, PT, PT, R0, -0x1, RZ ;  /* 0xffffffff00027810 */ /* 0x000fe40007ffe0ff */
[----:B------:R-:W-:-:S04]  /*00e0*/  ISETP.GT.U32.AND P0, PT, R3, 0x1fd, PT ;  /* 0x000001fd0300780c */ /* 0x000fc80003f04070 */
[----:B------:R-:W-:Y:S01]  /*00f0*/  ISETP.GT.U32.OR P0, PT, R2, 0x7d, P0 ;  /* 0x0000007d0200780c */ /* 0x000fe20000704470 */
[----:B--2---:R-:W-:-:S05]  /*0100*/  IMAD R4, R7, UR6, R4 ;  /* 0x0000000607047c24 */ /* 0x004fca000f8e0204 */
[----:B------:R-:W-:-:S04]  /*0110*/  IADD3 R3, PT, PT, R4, -0x1, RZ ;  /* 0xffffffff04037810 */ /* 0x000fc80007ffe0ff */
[----:B------:R-:W-:-:S13]  /*0120*/  ISETP.GT.U32.OR P0, PT, R3, 0x1fd, P0 ;  /* 0x000001fd0300780c */ /* 0x000fda0000704470 */
[----:B------:R-:W-:Y:S05]  /*0130*/  @P0 EXIT ;  /* 0x000000000000094d */ /* 0x000fea0003800000 */
[----:B------:R-:W0:Y:S01]  /*0140*/  LDC.64 R2, c[0x0][0x388] ;  /* 0x0000e200ff027b82 */ /* 0x000e220000000a00 */
[----:B------:R-:W1:Y:S01]  /*0150*/  LDCU.64 UR4, c[0x0][0x358] ;  /* 0x00006b00ff0477ac */ /* 0x000e620008000a00 */
[----:B------:R-:W-:-:S04]  /*0160*/  LEA R5, R5, R0, 0x7 ;  /* 0x0000000005057211 */ /* 0x000fc800078e38ff */
[----:B------:R-:W-:-:S05]  /*0170*/  LEA R0, R4, R5, 0x10 ;  /* 0x0000000504007211 */ /* 0x000fca00078e80ff */
[----:B0-----:R-:W-:-:S05]  /*0180*/  IMAD.WIDE.U32 R2, R0, 0x8, R2 ;  /* 0x0000000800027825 */ /* 0x001fca00078e0002 */
[----:B-1----:R-:W2:Y:S04]  /*0190*/  LDG.E.64 R4, desc[UR4][R2.64+-0x8] ;  /* 0xfffff80402047981 */ /* 0x002ea8000c1e1b00 */
[----:B------:R-:W2:Y:S04]  /*01a0*/  LDG.E.64 R6, desc[UR4][R2.64+0x8] ;  /* 0x0000080402067981 */ /* 0x000ea8000c1e1b00 */
[----:B------:R-:W3:Y:S04]  /*01b0*/  LDG.E.64 R8, desc[UR4][R2.64+-0x400] ;  /* 0xfffc000402087981 */ /* 0x000ee8000c1e1b00 */
[----:B------:R-:W4:Y:S04]  /*01c0*/  LDG.E.64 R10, desc[UR4][R2.64+0x400] ;  /* 0x00040004020a7981 */ /* 0x000f28000c1e1b00 */
[----:B------:R-:W5:Y:S04]  /*01d0*/  LDG.E.64 R12, desc[UR4][R2.64+-0x80000] ;  /* 0xf8000004020c7981 */ /* 0x000f68000c1e1b00 */
[----:B------:R-:W5:Y:S04]  /*01e0*/  LDG.E.64 R14, desc[UR4][R2.64+0x80000] ;  /* 0x08000004020e7981 */ /* 0x000f68000c1e1b00 */
[----:B------:R-:W5:Y:S01]  /*01f0*/  LDG.E.64 R16, desc[UR4][R2.64] ;  /* 0x0000000402107981 */ /* 0x000f62000c1e1b00 */
[----:B--2---:R-:W-:Y:S01]  /*0200*/  DADD R4, R4, R6 ;  /* 0x0000000004047229 */ /* 0x004fe20000000006 */
[----:B------:R-:W0:Y:S07]  /*0210*/  LDC.64 R6, c[0x0][0x380] ;  /* 0x0000e000ff067b82 */ /* 0x000e2e0000000a00 */
[----:B---3--:R-:W-:-:S08]  /*0220*/  DADD R4, R4, R8 ;  /* 0x0000000004047229 */ /* 0x008fd00000000008 */
[----:B----4-:R-:W-:-:S08]  /*0230*/  DADD R4, R4, R10 ;  /* 0x0000000004047229 */ /* 0x010fd0000000000a */
[----:B-----5:R-:W-:Y:S01]  /*0240*/  DADD R4, R4, R12 ;  /* 0x0000000004047229 */ /* 0x020fe2000000000c */
[----:B0-----:R-:W-:-:S07]  /*0250*/  IMAD.WIDE.U32 R6, R0, 0x8, R6 ;  /* 0x0000000800067825 */ /* 0x001fce00078e0006 */
[----:B------:R-:W-:-:S08]  /*0260*/  DADD R4, R4, R14 ;  /* 0x0000000004047229 */ /* 0x000fd0000000000e */
[----:B------:R-:W-:-:S08]  /*0270*/  DFMA R4, R16, -6, R4 ;  /* 0xc01800001004782b */ /* 0x000fd00000000004 */
[----:B------:R-:W-:-:S07]  /*0280*/  DMUL R4, R4, 0.5 ;  /* 0x3fe0000004047828 */ /* 0x000fce0000000000 */
[----:B------:R-:W-:Y:S01]  /*0290*/  STG.E.64 desc[UR4][R6.64], R4 ;  /* 0x0000000406007986 */ /* 0x000fe2000c101b04 */
[----:B------:R-:W-:Y:S05]  /*02a0*/  EXIT ;  /* 0x000000000000794d */ /* 0x000fea0003800000 */
.L_x_1:
        /* <DEDUP_REMOVED lines=13> */
.L_x_3:


//--------------------- .nv.shared.reserved.0     --------------------------
	.section	.nv.shared.reserved.0,"aw",@nobits
	.weak		__nv_reservedSMEM_offset_0_alias
	.size		__nv_reservedSMEM_offset_0_alias, 0, 64
	.other		__nv_reservedSMEM_offset_0_alias,@"STO_CUDA_RESERVED_SHARED STV_DEFAULT"
__nv_reservedSMEM_offset_0_alias:
	.zero		0
	.zero		64


//--------------------- .nv.constant0._Z11test_kernelPdS_ --------------------------
	.section	.nv.constant0._Z11test_kernelPdS_,"a",@progbits
	.sectionflags	@""
	.align	4
.nv.constant0._Z11test_kernelPdS_:
	.zero		912


//--------------------- .nv.constant0._Z9laplace3dPdS_ --------------------------
	.section	.nv.constant0._Z9laplace3dPdS_,"a",@progbits
	.sectionflags	@""
	.align	4
.nv.constant0._Z9laplace3dPdS_:
	.zero		912


//--------------------- SYMBOLS --------------------------

	.type		.nv.reservedSmem.offset0,@object
	.size		.nv.reservedSmem.offset0,0x4
